//
// Generated by NVIDIA NVVM Compiler
//
// Compiler Build ID: CL-36424714
// Cuda compilation tools, release 13.0, V13.0.88
// Based on NVVM 20.0.0
//

.version 9.0
.target sm_100
.address_size 64

	// .globl	_Z13staticReversePii
.extern .func  (.param .b32 func_retval0) vprintf
(
	.param .b64 vprintf_param_0,
	.param .b64 vprintf_param_1
)
;
.global .align 1 .b8 $str[10] = {115, 91, 37, 100, 93, 61, 37, 100, 10};
.global .align 1 .b8 $str$1[13] = {115, 91, 37, 100, 93, 91, 48, 93, 61, 37, 100, 10};

.visible .entry _Z13staticReversePii(
	.param .u64 .ptr .align 1 _Z13staticReversePii_param_0,
	.param .u32 _Z13staticReversePii_param_1
)
{
	.local .align 8 .b8 	__local_depot0[8];
	.reg .b64 	%SP;
	.reg .b64 	%SPL;
	.reg .pred 	%p<2>;
	.reg .b32 	%r<5>;
	.reg .b64 	%rd<9>;

	mov.u64 	%SPL, __local_depot0;
	cvta.local.u64 	%SP, %SPL;
	ld.param.u64 	%rd1, [_Z13staticReversePii_param_0];
	mov.u32 	%r1, %tid.x;
	setp.gt.u32 	%p1, %r1, 63;
	@%p1 bra 	$L__BB0_2;
	add.u64 	%rd2, %SP, 0;
	add.u64 	%rd3, %SPL, 0;
	cvta.to.global.u64 	%rd4, %rd1;
	mul.wide.u32 	%rd5, %r1, 4;
	add.s64 	%rd6, %rd4, %rd5;
	ld.global.u32 	%r2, [%rd6];
	st.local.v2.u32 	[%rd3], {%r1, %r2};
	mov.u64 	%rd7, $str;
	cvta.global.u64 	%rd8, %rd7;
	{ // callseq 0, 0
	.param .b64 param0;
	st.param.b64 	[param0], %rd8;
	.param .b64 param1;
	st.param.b64 	[param1], %rd2;
	.param .b32 retval0;
	call.uni (retval0), 
	vprintf, 
	(
	param0, 
	param1
	);
	ld.param.b32 	%r3, [retval0];
	} // callseq 0
$L__BB0_2:
	ret;

}
	// .globl	_Z15templateReverseIiEvPT_S0_
.visible .entry _Z15templateReverseIiEvPT_S0_(
	.param .u64 .ptr .align 1 _Z15templateReverseIiEvPT_S0__param_0,
	.param .u32 _Z15templateReverseIiEvPT_S0__param_1
)
{
	.local .align 8 .b8 	__local_depot1[8];
	.reg .b64 	%SP;
	.reg .b64 	%SPL;
	.reg .pred 	%p<2>;
	.reg .b32 	%r<5>;
	.reg .b64 	%rd<9>;

	mov.u64 	%SPL, __local_depot1;
	cvta.local.u64 	%SP, %SPL;
	ld.param.u64 	%rd1, [_Z15templateReverseIiEvPT_S0__param_0];
	mov.u32 	%r1, %tid.x;
	setp.gt.u32 	%p1, %r1, 63;
	@%p1 bra 	$L__BB1_2;
	add.u64 	%rd2, %SP, 0;
	add.u64 	%rd3, %SPL, 0;
	cvta.to.global.u64 	%rd4, %rd1;
	mul.wide.u32 	%rd5, %r1, 4;
	add.s64 	%rd6, %rd4, %rd5;
	ld.global.u32 	%r2, [%rd6];
	st.local.v2.u32 	[%rd3], {%r1, %r2};
	mov.u64 	%rd7, $str$1;
	cvta.global.u64 	%rd8, %rd7;
	{ // callseq 1, 0
	.param .b64 param0;
	st.param.b64 	[param0], %rd8;
	.param .b64 param1;
	st.param.b64 	[param1], %rd2;
	.param .b32 retval0;
	call.uni (retval0), 
	vprintf, 
	(
	param0, 
	param1
	);
	ld.param.b32 	%r3, [retval0];
	} // callseq 1
$L__BB1_2:
	ret;

}
	// .globl	_Z22nonTypeTemplateReverseILi32EEvPii
.visible .entry _Z22nonTypeTemplateReverseILi32EEvPii(
	.param .u64 .ptr .align 1 _Z22nonTypeTemplateReverseILi32EEvPii_param_0,
	.param .u32 _Z22nonTypeTemplateReverseILi32EEvPii_param_1
)
{
	.local .align 8 .b8 	__local_depot2[8];
	.reg .b64 	%SP;
	.reg .b64 	%SPL;
	.reg .pred 	%p<2>;
	.reg .b32 	%r<5>;
	.reg .b64 	%rd<9>;

	mov.u64 	%SPL, __local_depot2;
	cvta.local.u64 	%SP, %SPL;
	ld.param.u64 	%rd1, [_Z22nonTypeTemplateReverseILi32EEvPii_param_0];
	mov.u32 	%r1, %tid.x;
	setp.gt.u32 	%p1, %r1, 63;
	@%p1 bra 	$L__BB2_2;
	add.u64 	%rd2, %SP, 0;
	add.u64 	%rd3, %SPL, 0;
	cvta.to.global.u64 	%rd4, %rd1;
	mul.wide.u32 	%rd5, %r1, 4;
	add.s64 	%rd6, %rd4, %rd5;
	ld.global.u32 	%r2, [%rd6];
	st.local.v2.u32 	[%rd3], {%r1, %r2};
	mov.u64 	%rd7, $str;
	cvta.global.u64 	%rd8, %rd7;
	{ // callseq 2, 0
	.param .b64 param0;
	st.param.b64 	[param0], %rd8;
	.param .b64 param1;
	st.param.b64 	[param1], %rd2;
	.param .b32 retval0;
	call.uni (retval0), 
	vprintf, 
	(
	param0, 
	param1
	);
	ld.param.b32 	%r3, [retval0];
	} // callseq 2
$L__BB2_2:
	ret;

}


// ===== COMPILED SASS (sm_100) =====

	.target	sm_100

	.elftype	@"ET_EXEC"


//--------------------- .note.nv.tkinfo           --------------------------
	.section	.note.nv.tkinfo,"",@"SHT_NOTE"
	.sectionflags	@"SHF_NOTE_NV_TKINFO"
	.tkinfo
        /*0018*/ 	.word	0x00000002
        /*0030*/ 	.string	""
        /*0030*/ 	.string	"ptxas"
        /*0030*/ 	.string	"Cuda compilation tools, release 13.0, V13.0.88"
        /*0030*/ 	.string	"Build cuda_13.0.r13.0/compiler.36424714_0"
        /*0030*/ 	.string	"-arch sm_100 -m 64 "



//--------------------- .note.nv.cuinfo           --------------------------
	.section	.note.nv.cuinfo,"",@"SHT_NOTE"
	.sectionflags	@"SHF_NOTE_NV_CUINFO"
        /*0018*/ 	.short	0x0002
        /*001a*/ 	.short	0x0064
        /*001c*/ 	.short	0x0082
	.zero		2


//--------------------- .nv.info                  --------------------------
	.section	.nv.info,"",@"SHT_CUDA_INFO"
	.align	4


	//----- nvinfo : EIATTR_REGCOUNT
	.align		4
        /*0000*/ 	.byte	0x04, 0x2f
        /*0002*/ 	.short	(.L_3 - .L_2)
	.align		4
.L_2:
        /*0004*/ 	.word	index@(_Z13staticReversePii)
        /*0008*/ 	.word	0x00000018


	//----- nvinfo : EIATTR_FRAME_SIZE
	.align		4
.L_3:
        /*000c*/ 	.byte	0x04, 0x11
        /*000e*/ 	.short	(.L_5 - .L_4)
	.align		4
.L_4:
        /*0010*/ 	.word	index@(_Z13staticReversePii)
        /*0014*/ 	.word	0x00000008


	//----- nvinfo : EIATTR_REGCOUNT
	.align		4
.L_5:
        /*0018*/ 	.byte	0x04, 0x2f
        /*001a*/ 	.short	(.L_7 - .L_6)
	.align		4
.L_6:
        /*001c*/ 	.word	index@(_Z15templateReverseIiEvPT_S0_)
        /*0020*/ 	.word	0x00000018


	//----- nvinfo : EIATTR_FRAME_SIZE
	.align		4
.L_7:
        /*0024*/ 	.byte	0x04, 0x11
        /*0026*/ 	.short	(.L_9 - .L_8)
	.align		4
.L_8:
        /*0028*/ 	.word	index@(_Z15templateReverseIiEvPT_S0_)
        /*002c*/ 	.word	0x00000008


	//----- nvinfo : EIATTR_REGCOUNT
	.align		4
.L_9:
        /*0030*/ 	.byte	0x04, 0x2f
        /*0032*/ 	.short	(.L_11 - .L_10)
	.align		4
.L_10:
        /*0034*/ 	.word	index@(_Z22nonTypeTemplateReverseILi32EEvPii)
        /*0038*/ 	.word	0x00000018


	//----- nvinfo : EIATTR_FRAME_SIZE
	.align		4
.L_11:
        /*003c*/ 	.byte	0x04, 0x11
        /*003e*/ 	.short	(.L_13 - .L_12)
	.align		4
.L_12:
        /*0040*/ 	.word	index@(_Z22nonTypeTemplateReverseILi32EEvPii)
        /*0044*/ 	.word	0x00000008


	//----- nvinfo : EIATTR_MIN_STACK_SIZE
	.align		4
.L_13:
        /*0048*/ 	.byte	0x04, 0x12
        /*004a*/ 	.short	(.L_15 - .L_14)
	.align		4
.L_14:
        /*004c*/ 	.word	index@(_Z22nonTypeTemplateReverseILi32EEvPii)
        /*0050*/ 	.word	0x00000008


	//----- nvinfo : EIATTR_MIN_STACK_SIZE
	.align		4
.L_15:
        /*0054*/ 	.byte	0x04, 0x12
        /*0056*/ 	.short	(.L_17 - .L_16)
	.align		4
.L_16:
        /*0058*/ 	.word	index@(_Z15templateReverseIiEvPT_S0_)
        /*005c*/ 	.word	0x00000008


	//----- nvinfo : EIATTR_MIN_STACK_SIZE
	.align		4
.L_17:
        /*0060*/ 	.byte	0x04, 0x12
        /*0062*/ 	.short	(.L_19 - .L_18)
	.align		4
.L_18:
        /*0064*/ 	.word	index@(_Z13staticReversePii)
        /*0068*/ 	.word	0x00000008
.L_19:


//--------------------- .nv.compat                --------------------------
	.section	.nv.compat,"",@"SHT_CUDA_COMPAT_INFO"
	.align	4
        /*0000*/ 	.byte	0x02, 0x09, 0x00, 0x00, 0x02, 0x02, 0x01, 0x00, 0x02, 0x05, 0x05, 0x00, 0x03, 0x07, 0x01, 0x01
        /*0010*/ 	.byte	0x02, 0x03, 0x00, 0x00, 0x02, 0x06, 0x01, 0x00, 0x04, 0x0b, 0x08, 0x00, 0x09, 0x00, 0x00, 0x00
        /*0020*/ 	.byte	0x00, 0x00, 0x00, 0x00


//--------------------- .nv.info._Z22nonTypeTemplateReverseILi32EEvPii --------------------------
	.section	.nv.info._Z22nonTypeTemplateReverseILi32EEvPii,"",@"SHT_CUDA_INFO"
	.sectionflags	@""
	.align	4


	//----- nvinfo : EIATTR_CUDA_API_VERSION
	.align		4
        /*0000*/ 	.byte	0x04, 0x37
        /*0002*/ 	.short	(.L_21 - .L_20)
.L_20:
        /*0004*/ 	.word	0x00000082


	//----- nvinfo : EIATTR_KPARAM_INFO
	.align		4
.L_21:
        /*0008*/ 	.byte	0x04, 0x17
        /*000a*/ 	.short	(.L_23 - .L_22)
.L_22:
        /*000c*/ 	.word	0x00000000
        /*0010*/ 	.short	0x0001
        /*0012*/ 	.short	0x0008
        /*0014*/ 	.byte	0x00, 0xf0, 0x11, 0x00


	//----- nvinfo : EIATTR_KPARAM_INFO
	.align		4
.L_23:
        /*0018*/ 	.byte	0x04, 0x17
        /*001a*/ 	.short	(.L_25 - .L_24)
.L_24:
        /*001c*/ 	.word	0x00000000
        /*0020*/ 	.short	0x0000
        /*0022*/ 	.short	0x0000
        /*0024*/ 	.byte	0x00, 0xf5, 0x21, 0x00


	//----- nvinfo : EIATTR_SPARSE_MMA_MASK
	.align		4
.L_25:
        /*0028*/ 	.byte	0x03, 0x50
        /*002a*/ 	.short	0x0000


	//----- nvinfo : EIATTR_MAXREG_COUNT
	.align		4
        /*002c*/ 	.byte	0x03, 0x1b
        /*002e*/ 	.short	0x00ff


	//----- nvinfo : EIATTR_EXTERNS
	.align		4
        /*0030*/ 	.byte	0x04, 0x0f
        /*0032*/ 	.short	(.L_27 - .L_26)


	//   ....[0]....
	.align		4
.L_26:
        /*0034*/ 	.word	index@(vprintf)


	//----- nvinfo : EIATTR_MERCURY_ISA_VERSION
	.align		4
.L_27:
        /*0038*/ 	.byte	0x03, 0x5f
        /*003a*/ 	.short	0x0101


	//----- nvinfo : EIATTR_VRC_CTA_INIT_COUNT
	.align		4
        /*003c*/ 	.byte	0x02, 0x4a
	.zero		1
	.zero		1


	//----- nvinfo : EIATTR_SYSCALL_OFFSETS
	.align		4
        /*0040*/ 	.byte	0x04, 0x46
        /*0042*/ 	.short	(.L_29 - .L_28)


	//   ....[0]....
.L_28:
        /*0044*/ 	.word	0x00000140


	//----- nvinfo : EIATTR_EXIT_INSTR_OFFSETS
	.align		4
.L_29:
        /*0048*/ 	.byte	0x04, 0x1c
        /*004a*/ 	.short	(.L_31 - .L_30)


	//   ....[0]....
.L_30:
        /*004c*/ 	.word	0x00000080


	//   ....[1]....
        /*0050*/ 	.word	0x00000150


	//----- nvinfo : EIATTR_CRS_STACK_SIZE
	.align		4
.L_31:
        /*0054*/ 	.byte	0x04, 0x1e
        /*0056*/ 	.short	(.L_33 - .L_32)
.L_32:
        /*0058*/ 	.word	0x00000000


	//----- nvinfo : EIATTR_CBANK_PARAM_SIZE
	.align		4
.L_33:
        /*005c*/ 	.byte	0x03, 0x19
        /*005e*/ 	.short	0x000c


	//----- nvinfo : EIATTR_PARAM_CBANK
	.align		4
        /*0060*/ 	.byte	0x04, 0x0a
        /*0062*/ 	.short	(.L_35 - .L_34)
	.align		4
.L_34:
        /*0064*/ 	.word	index@(.nv.constant0._Z22nonTypeTemplateReverseILi32EEvPii)
        /*0068*/ 	.short	0x0380
        /*006a*/ 	.short	0x000c


	//----- nvinfo : EIATTR_SW_WAR
	.align		4
.L_35:
        /*006c*/ 	.byte	0x04, 0x36
        /*006e*/ 	.short	(.L_37 - .L_36)
.L_36:
        /*0070*/ 	.word	0x00000008
.L_37:


//--------------------- .nv.info._Z15templateReverseIiEvPT_S0_ --------------------------
	.section	.nv.info._Z15templateReverseIiEvPT_S0_,"",@"SHT_CUDA_INFO"
	.sectionflags	@""
	.align	4


	//----- nvinfo : EIATTR_CUDA_API_VERSION
	.align		4
        /*0000*/ 	.byte	0x04, 0x37
        /*0002*/ 	.short	(.L_39 - .L_38)
.L_38:
        /*0004*/ 	.word	0x00000082


	//----- nvinfo : EIATTR_KPARAM_INFO
	.align		4
.L_39:
        /*0008*/ 	.byte	0x04, 0x17
        /*000a*/ 	.short	(.L_41 - .L_40)
.L_40:
        /*000c*/ 	.word	0x00000000
        /*0010*/ 	.short	0x0001
        /*0012*/ 	.short	0x0008
        /*0014*/ 	.byte	0x00, 0xf0, 0x11, 0x00


	//----- nvinfo : EIATTR_KPARAM_INFO
	.align		4
.L_41:
        /*0018*/ 	.byte	0x04, 0x17
        /*001a*/ 	.short	(.L_43 - .L_42)
.L_42:
        /*001c*/ 	.word	0x00000000
        /*0020*/ 	.short	0x0000
        /*0022*/ 	.short	0x0000
        /*0024*/ 	.byte	0x00, 0xf5, 0x21, 0x00


	//----- nvinfo : EIATTR_SPARSE_MMA_MASK
	.align		4
.L_43:
        /*0028*/ 	.byte	0x03, 0x50
        /*002a*/ 	.short	0x0000


	//----- nvinfo : EIATTR_MAXREG_COUNT
	.align		4
        /*002c*/ 	.byte	0x03, 0x1b
        /*002e*/ 	.short	0x00ff


	//----- nvinfo : EIATTR_EXTERNS
	.align		4
        /*0030*/ 	.byte	0x04, 0x0f
        /*0032*/ 	.short	(.L_45 - .L_44)


	//   ....[0]....
	.align		4
.L_44:
        /*0034*/ 	.word	index@(vprintf)


	//----- nvinfo : EIATTR_MERCURY_ISA_VERSION
	.align		4
.L_45:
        /*0038*/ 	.byte	0x03, 0x5f
        /*003a*/ 	.short	0x0101


	//----- nvinfo : EIATTR_VRC_CTA_INIT_COUNT
	.align		4
        /*003c*/ 	.byte	0x02, 0x4a
	.zero		1
	.zero		1


	//----- nvinfo : EIATTR_SYSCALL_OFFSETS
	.align		4
        /*0040*/ 	.byte	0x04, 0x46
        /*0042*/ 	.short	(.L_47 - .L_46)


	//   ....[0]....
.L_46:
        /*0044*/ 	.word	0x00000140


	//----- nvinfo : EIATTR_EXIT_INSTR_OFFSETS
	.align		4
.L_47:
        /*0048*/ 	.byte	0x04, 0x1c
        /*004a*/ 	.short	(.L_49 - .L_48)


	//   ....[0]....
.L_48:
        /*004c*/ 	.word	0x00000080


	//   ....[1]....
        /*0050*/ 	.word	0x00000150


	//----- nvinfo : EIATTR_CRS_STACK_SIZE
	.align		4
.L_49:
        /*0054*/ 	.byte	0x04, 0x1e
        /*0056*/ 	.short	(.L_51 - .L_50)
.L_50:
        /*0058*/ 	.word	0x00000000


	//----- nvinfo : EIATTR_CBANK_PARAM_SIZE
	.align		4
.L_51:
        /*005c*/ 	.byte	0x03, 0x19
        /*005e*/ 	.short	0x000c


	//----- nvinfo : EIATTR_PARAM_CBANK
	.align		4
        /*0060*/ 	.byte	0x04, 0x0a
        /*0062*/ 	.short	(.L_53 - .L_52)
	.align		4
.L_52:
        /*0064*/ 	.word	index@(.nv.constant0._Z15templateReverseIiEvPT_S0_)
        /*0068*/ 	.short	0x0380
        /*006a*/ 	.short	0x000c


	//----- nvinfo : EIATTR_SW_WAR
	.align		4
.L_53:
        /*006c*/ 	.byte	0x04, 0x36
        /*006e*/ 	.short	(.L_55 - .L_54)
.L_54:
        /*0070*/ 	.word	0x00000008
.L_55:


//--------------------- .nv.info._Z13staticReversePii --------------------------
	.section	.nv.info._Z13staticReversePii,"",@"SHT_CUDA_INFO"
	.sectionflags	@""
	.align	4


	//----- nvinfo : EIATTR_CUDA_API_VERSION
	.align		4
        /*0000*/ 	.byte	0x04, 0x37
        /*0002*/ 	.short	(.L_57 - .L_56)
.L_56:
        /*0004*/ 	.word	0x00000082


	//----- nvinfo : EIATTR_KPARAM_INFO
	.align		4
.L_57:
        /*0008*/ 	.byte	0x04, 0x17
        /*000a*/ 	.short	(.L_59 - .L_58)
.L_58:
        /*000c*/ 	.word	0x00000000
        /*0010*/ 	.short	0x0001
        /*0012*/ 	.short	0x0008
        /*0014*/ 	.byte	0x00, 0xf0, 0x11, 0x00


	//----- nvinfo : EIATTR_KPARAM_INFO
	.align		4
.L_59:
        /*0018*/ 	.byte	0x04, 0x17
        /*001a*/ 	.short	(.L_61 - .L_60)
.L_60:
        /*001c*/ 	.word	0x00000000
        /*0020*/ 	.short	0x0000
        /*0022*/ 	.short	0x0000
        /*0024*/ 	.byte	0x00, 0xf5, 0x21, 0x00


	//----- nvinfo : EIATTR_SPARSE_MMA_MASK
	.align		4
.L_61:
        /*0028*/ 	.byte	0x03, 0x50
        /*002a*/ 	.short	0x0000


	//----- nvinfo : EIATTR_MAXREG_COUNT
	.align		4
        /*002c*/ 	.byte	0x03, 0x1b
        /*002e*/ 	.short	0x00ff


	//----- nvinfo : EIATTR_EXTERNS
	.align		4
        /*0030*/ 	.byte	0x04, 0x0f
        /*0032*/ 	.short	(.L_63 - .L_62)


	//   ....[0]....
	.align		4
.L_62:
        /*0034*/ 	.word	index@(vprintf)


	//----- nvinfo : EIATTR_MERCURY_ISA_VERSION
	.align		4
.L_63:
        /*0038*/ 	.byte	0x03, 0x5f
        /*003a*/ 	.short	0x0101


	//----- nvinfo : EIATTR_VRC_CTA_INIT_COUNT
	.align		4
        /*003c*/ 	.byte	0x02, 0x4a
	.zero		1
	.zero		1


	//----- nvinfo : EIATTR_SYSCALL_OFFSETS
	.align		4
        /*0040*/ 	.byte	0x04, 0x46
        /*0042*/ 	.short	(.L_65 - .L_64)


	//   ....[0]....
.L_64:
        /*0044*/ 	.word	0x00000140


	//----- nvinfo : EIATTR_EXIT_INSTR_OFFSETS
	.align		4
.L_65:
        /*0048*/ 	.byte	0x04, 0x1c
        /*004a*/ 	.short	(.L_67 - .L_66)


	//   ....[0]....
.L_66:
        /*004c*/ 	.word	0x00000080


	//   ....[1]....
        /*0050*/ 	.word	0x00000150


	//----- nvinfo : EIATTR_CRS_STACK_SIZE
	.align		4
.L_67:
        /*0054*/ 	.byte	0x04, 0x1e
        /*0056*/ 	.short	(.L_69 - .L_68)
.L_68:
        /*0058*/ 	.word	0x00000000


	//----- nvinfo : EIATTR_CBANK_PARAM_SIZE
	.align		4
.L_69:
        /*005c*/ 	.byte	0x03, 0x19
        /*005e*/ 	.short	0x000c


	//----- nvinfo : EIATTR_PARAM_CBANK
	.align		4
        /*0060*/ 	.byte	0x04, 0x0a
        /*0062*/ 	.short	(.L_71 - .L_70)
	.align		4
.L_70:
        /*0064*/ 	.word	index@(.nv.constant0._Z13staticReversePii)
        /*0068*/ 	.short	0x0380
        /*006a*/ 	.short	0x000c


	//----- nvinfo : EIATTR_SW_WAR
	.align		4
.L_71:
        /*006c*/ 	.byte	0x04, 0x36
        /*006e*/ 	.short	(.L_73 - .L_72)
.L_72:
        /*0070*/ 	.word	0x00000008
.L_73:


//--------------------- .nv.callgraph             --------------------------
	.section	.nv.callgraph,"",@"SHT_CUDA_CALLGRAPH"
	.align	4
	.sectionentsize	8
	.align		4
        /*0000*/ 	.word	0x00000000
	.align		4
        /*0004*/ 	.word	0xffffffff
	.align		4
        /*0008*/ 	.word	index@(_Z22nonTypeTemplateReverseILi32EEvPii)
	.align		4
        /*000c*/ 	.word	index@(vprintf)
	.align		4
        /*0010*/ 	.word	index@(_Z15templateReverseIiEvPT_S0_)
	.align		4
        /*0014*/ 	.word	index@(vprintf)
	.align		4
        /*0018*/ 	.word	index@(_Z13staticReversePii)
	.align		4
        /*001c*/ 	.word	index@(vprintf)
	.align		4
        /*0020*/ 	.word	0x00000000
	.align		4
        /*0024*/ 	.word	0xfffffffe
	.align		4
        /*0028*/ 	.word	0x00000000
	.align		4
        /*002c*/ 	.word	0xfffffffd
	.align		4
        /*0030*/ 	.word	0x00000000
	.align		4
        /*0034*/ 	.word	0xfffffffc


//--------------------- .nv.constant4             --------------------------
	.section	.nv.constant4,"a",@progbits
	.align	8
	.align		8
.nv.constant4:
        /*0000*/ 	.dword	vprintf
	.align		8
        /*0008*/ 	.dword	$str
	.align		8
        /*0010*/ 	.dword	$str$1


//--------------------- .text._Z22nonTypeTemplateReverseILi32EEvPii --------------------------
	.section	.text._Z22nonTypeTemplateReverseILi32EEvPii,"ax",@progbits
	.align	128
        .global         _Z22nonTypeTemplateReverseILi32EEvPii
        .type           _Z22nonTypeTemplateReverseILi32EEvPii,@function
        .size           _Z22nonTypeTemplateReverseILi32EEvPii,(.L_x_6 - _Z22nonTypeTemplateReverseILi32EEvPii)
        .other          _Z22nonTypeTemplateReverseILi32EEvPii,@"STO_CUDA_ENTRY STV_DEFAULT"
_Z22nonTypeTemplateReverseILi32EEvPii:
.text._Z22nonTypeTemplateReverseILi32EEvPii:
[----:B------:R-:W0:Y:S01]  /*0000*/  LDC R1, c[0x0][0x37c] ;  /* 0x0000df00ff017b82 */ /* 0x000e220000000800 */
[----:B------:R-:W1:Y:S01]  /*0010*/  S2R R10, SR_TID.X ;  /* 0x00000000000a7919 */ /* 0x000e620000002100 */
[----:B------:R-:W2:Y:S01]  /*0020*/  LDCU UR4, c[0x0][0x2f8] ;  /* 0x00005f00ff0477ac */ /* 0x000ea20008000800 */
[----:B0-----:R-:W-:Y:S01]  /*0030*/  VIADD R1, R1, 0xfffffff8 ;  /* 0xfffffff801017836 */ /* 0x001fe20000000000 */
[----:B------:R-:W0:Y:S04]  /*0040*/  LDCU UR5, c[0x0][0x2fc] ;  /* 0x00005f80ff0577ac */ /* 0x000e280008000800 */
[----:B--2---:R-:W-:-:S05]  /*0050*/  IADD3 R6, P1, PT, R1, UR4, RZ ;  /* 0x0000000401067c10 */ /* 0x004fca000ff3e0ff */
[----:B0-----:R-:W-:Y:S01]  /*0060*/  IMAD.X R7, RZ, RZ, UR5, P1 ;  /* 0x00000005ff077e24 */ /* 0x001fe200088e06ff */
[----:B-1----:R-:W-:-:S13]  /*0070*/  ISETP.GT.U32.AND P0, PT, R10, 0x3f, PT ;  /* 0x0000003f0a00780c */ /* 0x002fda0003f04070 */
[----:B------:R-:W-:Y:S05]  /*0080*/  @P0 EXIT ;  /* 0x000000000000094d */ /* 0x000fea0003800000 */
[----:B------:R-:W0:Y:S01]  /*0090*/  LDC.64 R2, c[0x0][0x380] ;  /* 0x0000e000ff027b82 */ /* 0x000e220000000a00 */
[----:B------:R-:W1:Y:S01]  /*00a0*/  LDCU.64 UR4, c[0x0][0x358] ;  /* 0x00006b00ff0477ac */ /* 0x000e620008000a00 */
[----:B0-----:R-:W-:-:S05]  /*00b0*/  IMAD.WIDE.U32 R2, R10, 0x4, R2 ;  /* 0x000000040a027825 */ /* 0x001fca00078e0002 */
[----:B-1----:R-:W2:Y:S01]  /*00c0*/  LDG.E R11, desc[UR4][R2.64] ;  /* 0x00000004020b7981 */ /* 0x002ea2000c1e1900 */
[----:B------:R-:W-:Y:S01]  /*00d0*/  MOV R0, 0x0 ;  /* 0x0000000000007802 */ /* 0x000fe20000000f00 */
[----:B------:R-:W0:Y:S03]  /*00e0*/  LDCU.64 UR4, c[0x4][0x8] ;  /* 0x01000100ff0477ac */ /* 0x000e260008000a00 */
[----:B------:R1:W3:Y:S01]  /*00f0*/  LDC.64 R8, c[0x4][R0] ;  /* 0x0100000000087b82 */ /* 0x0002e20000000a00 */
[----:B0-----:R-:W-:Y:S01]  /*0100*/  MOV R4, UR4 ;  /* 0x0000000400047c02 */ /* 0x001fe20008000f00 */
[----:B------:R-:W-:Y:S01]  /*0110*/  IMAD.U32 R5, RZ, RZ, UR5 ;  /* 0x00000005ff057e24 */ /* 0x000fe2000f8e00ff */
[----:B--23--:R1:W-:Y:S06]  /*0120*/  STL.64 [R1], R10 ;  /* 0x0000000a01007387 */ /* 0x00c3ec0000100a00 */
[----:B------:R-:W-:-:S07]  /*0130*/  LEPC R20, `(.L_x_0) ;  /* 0x000000001014794e */ /* 0x000fce0000000000 */
[----:B-1----:R-:W-:Y:S05]  /*0140*/  CALL.ABS.NOINC R8 ;  /* 0x0000000008007343 */ /* 0x002fea0003c00000 */
.L_x_0:
[----:B------:R-:W-:Y:S05]  /*0150*/  EXIT ;  /* 0x000000000000794d */ /* 0x000fea0003800000 */
.L_x_1:
[----:B------:R-:W-:-:S00]  /*0160*/  BRA `(.L_x_1) ;  /* 0xfffffffc00fc7947 */ /* 0x000fc0000383ffff */
[----:B------:R-:W-:-:S00]  /*0170*/  NOP ;  /* 0x0000000000007918 */ /* 0x000fc00000000000 */
        /* <DEDUP_REMOVED lines=8> */
.L_x_6:


//--------------------- .text._Z15templateReverseIiEvPT_S0_ --------------------------
	.section	.text._Z15templateReverseIiEvPT_S0_,"ax",@progbits
	.align	128
        .global         _Z15templateReverseIiEvPT_S0_
        .type           _Z15templateReverseIiEvPT_S0_,@function
        .size           _Z15templateReverseIiEvPT_S0_,(.L_x_7 - _Z15templateReverseIiEvPT_S0_)
        .other          _Z15templateReverseIiEvPT_S0_,@"STO_CUDA_ENTRY STV_DEFAULT"
_Z15templateReverseIiEvPT_S0_:
.text._Z15templateReverseIiEvPT_S0_:
        /* <DEDUP_REMOVED lines=21> */
.L_x_2:
[----:B------:R-:W-:Y:S05]  /*0150*/  EXIT ;  /* 0x000000000000794d */ /* 0x000fea0003800000 */
.L_x_3:
        /* <DEDUP_REMOVED lines=10> */
.L_x_7:


//--------------------- .text._Z13staticReversePii --------------------------
	.section	.text._Z13staticReversePii,"ax",@progbits
	.align	128
        .global         _Z13staticReversePii
        .type           _Z13staticReversePii,@function
        .size           _Z13staticReversePii,(.L_x_8 - _Z13staticReversePii)
        .other          _Z13staticReversePii,@"STO_CUDA_ENTRY STV_DEFAULT"
_Z13staticReversePii:
.text._Z13staticReversePii:
        /* <DEDUP_REMOVED lines=21> */
.L_x_4:
[----:B------:R-:W-:Y:S05]  /*0150*/  EXIT ;  /* 0x000000000000794d */ /* 0x000fea0003800000 */
.L_x_5:
        /* <DEDUP_REMOVED lines=10> */
.L_x_8:


//--------------------- .nv.global.init           --------------------------
	.section	.nv.global.init,"aw",@progbits
.nv.global.init:
	.type		$str,@object
	.size		$str,($str$1 - $str)
$str:
        /*0000*/ 	.byte	0x73, 0x5b, 0x25, 0x64, 0x5d, 0x3d, 0x25, 0x64, 0x0a, 0x00
	.type		$str$1,@object
	.size		$str$1,(.L_1 - $str$1)
$str$1:
        /*000a*/ 	.byte	0x73, 0x5b, 0x25, 0x64, 0x5d, 0x5b, 0x30, 0x5d, 0x3d, 0x25, 0x64, 0x0a, 0x00
.L_1:


//--------------------- .nv.shared.reserved.0     --------------------------
	.section	.nv.shared.reserved.0,"aw",@nobits
	.weak		__nv_reservedSMEM_offset_0_alias
	.size		__nv_reservedSMEM_offset_0_alias, 0, 64
	.other		__nv_reservedSMEM_offset_0_alias,@"STO_CUDA_RESERVED_SHARED STV_DEFAULT"
__nv_reservedSMEM_offset_0_alias:
	.zero		0
	.zero		64


//--------------------- .nv.constant0._Z22nonTypeTemplateReverseILi32EEvPii --------------------------
	.section	.nv.constant0._Z22nonTypeTemplateReverseILi32EEvPii,"a",@progbits
	.sectionflags	@""
	.align	4
.nv.constant0._Z22nonTypeTemplateReverseILi32EEvPii:
	.zero		908


//--------------------- .nv.constant0._Z15templateReverseIiEvPT_S0_ --------------------------
	.section	.nv.constant0._Z15templateReverseIiEvPT_S0_,"a",@progbits
	.sectionflags	@""
	.align	4
.nv.constant0._Z15templateReverseIiEvPT_S0_:
	.zero		908


//--------------------- .nv.constant0._Z13staticReversePii --------------------------
	.section	.nv.constant0._Z13staticReversePii,"a",@progbits
	.sectionflags	@""
	.align	4
.nv.constant0._Z13staticReversePii:
	.zero		908


//--------------------- SYMBOLS --------------------------

	.type		.nv.reservedSmem.offset0,@object
	.size		.nv.reservedSmem.offset0,0x4
	.type		vprintf,@function
